//
// Generated by NVIDIA NVVM Compiler
//
// Compiler Build ID: CL-36424714
// Cuda compilation tools, release 13.0, V13.0.88
// Based on NVVM 20.0.0
//

.version 9.0
.target sm_100
.address_size 64

	// .globl	bitonic_sort

.visible .entry bitonic_sort(
	.param .u64 .ptr .align 1 bitonic_sort_param_0,
	.param .u32 bitonic_sort_param_1,
	.param .u32 bitonic_sort_param_2
)
{
	.reg .pred 	%p<5>;
	.reg .b32 	%r<9>;
	.reg .b32 	%f<5>;
	.reg .b64 	%rd<11>;

	ld.param.u64 	%rd6, [bitonic_sort_param_0];
	ld.param.u32 	%r4, [bitonic_sort_param_1];
	ld.param.u32 	%r3, [bitonic_sort_param_2];
	cvta.to.global.u64 	%rd1, %rd6;
	mov.u32 	%r5, %tid.x;
	mov.u32 	%r6, %ntid.x;
	mov.u32 	%r7, %ctaid.x;
	mad.lo.s32 	%r1, %r6, %r7, %r5;
	xor.b32  	%r2, %r4, %r1;
	setp.le.u32 	%p1, %r2, %r1;
	@%p1 bra 	$L__BB0_6;
	and.b32  	%r8, %r3, %r1;
	setp.ne.s32 	%p2, %r8, 0;
	@%p2 bra 	$L__BB0_4;
	mul.wide.u32 	%rd9, %r1, 4;
	add.s64 	%rd2, %rd1, %rd9;
	ld.global.f32 	%f1, [%rd2];
	mul.wide.u32 	%rd10, %r2, 4;
	add.s64 	%rd3, %rd1, %rd10;
	ld.global.f32 	%f2, [%rd3];
	setp.leu.f32 	%p4, %f1, %f2;
	@%p4 bra 	$L__BB0_6;
	st.global.f32 	[%rd2], %f2;
	st.global.f32 	[%rd3], %f1;
	bra.uni 	$L__BB0_6;
$L__BB0_4:
	mul.wide.u32 	%rd7, %r1, 4;
	add.s64 	%rd4, %rd1, %rd7;
	ld.global.f32 	%f3, [%rd4];
	mul.wide.u32 	%rd8, %r2, 4;
	add.s64 	%rd5, %rd1, %rd8;
	ld.global.f32 	%f4, [%rd5];
	setp.geu.f32 	%p3, %f3, %f4;
	@%p3 bra 	$L__BB0_6;
	st.global.f32 	[%rd4], %f4;
	st.global.f32 	[%rd5], %f3;
$L__BB0_6:
	ret;

}


// ===== COMPILED SASS (sm_100) =====

	.target	sm_100

	.elftype	@"ET_EXEC"


//--------------------- .note.nv.tkinfo           --------------------------
	.section	.note.nv.tkinfo,"",@"SHT_NOTE"
	.sectionflags	@"SHF_NOTE_NV_TKINFO"
	.tkinfo
        /*0018*/ 	.word	0x00000002
        /*0030*/ 	.string	""
        /*0030*/ 	.string	"ptxas"
        /*0030*/ 	.string	"Cuda compilation tools, release 13.0, V13.0.88"
        /*0030*/ 	.string	"Build cuda_13.0.r13.0/compiler.36424714_0"
        /*0030*/ 	.string	"-arch sm_100 -m 64 "



//--------------------- .note.nv.cuinfo           --------------------------
	.section	.note.nv.cuinfo,"",@"SHT_NOTE"
	.sectionflags	@"SHF_NOTE_NV_CUINFO"
        /*0018*/ 	.short	0x0002
        /*001a*/ 	.short	0x0064
        /*001c*/ 	.short	0x0082
	.zero		2


//--------------------- .nv.info                  --------------------------
	.section	.nv.info,"",@"SHT_CUDA_INFO"
	.align	4


	//----- nvinfo : EIATTR_REGCOUNT
	.align		4
        /*0000*/ 	.byte	0x04, 0x2f
        /*0002*/ 	.short	(.L_1 - .L_0)
	.align		4
.L_0:
        /*0004*/ 	.word	index@(bitonic_sort)
        /*0008*/ 	.word	0x0000000c


	//----- nvinfo : EIATTR_FRAME_SIZE
	.align		4
.L_1:
        /*000c*/ 	.byte	0x04, 0x11
        /*000e*/ 	.short	(.L_3 - .L_2)
	.align		4
.L_2:
        /*0010*/ 	.word	index@(bitonic_sort)
        /*0014*/ 	.word	0x00000000


	//----- nvinfo : EIATTR_MIN_STACK_SIZE
	.align		4
.L_3:
        /*0018*/ 	.byte	0x04, 0x12
        /*001a*/ 	.short	(.L_5 - .L_4)
	.align		4
.L_4:
        /*001c*/ 	.word	index@(bitonic_sort)
        /*0020*/ 	.word	0x00000000
.L_5:


//--------------------- .nv.compat                --------------------------
	.section	.nv.compat,"",@"SHT_CUDA_COMPAT_INFO"
	.align	4
        /*0000*/ 	.byte	0x02, 0x09, 0x00, 0x00, 0x02, 0x02, 0x01, 0x00, 0x02, 0x05, 0x05, 0x00, 0x03, 0x07, 0x01, 0x01
        /*0010*/ 	.byte	0x02, 0x03, 0x00, 0x00, 0x02, 0x06, 0x01, 0x00, 0x04, 0x0b, 0x08, 0x00, 0x09, 0x00, 0x00, 0x00
        /*0020*/ 	.byte	0x00, 0x00, 0x00, 0x00


//--------------------- .nv.info.bitonic_sort     --------------------------
	.section	.nv.info.bitonic_sort,"",@"SHT_CUDA_INFO"
	.sectionflags	@""
	.align	4


	//----- nvinfo : EIATTR_CUDA_API_VERSION
	.align		4
        /*0000*/ 	.byte	0x04, 0x37
        /*0002*/ 	.short	(.L_7 - .L_6)
.L_6:
        /*0004*/ 	.word	0x00000082


	//----- nvinfo : EIATTR_KPARAM_INFO
	.align		4
.L_7:
        /*0008*/ 	.byte	0x04, 0x17
        /*000a*/ 	.short	(.L_9 - .L_8)
.L_8:
        /*000c*/ 	.word	0x00000000
        /*0010*/ 	.short	0x0002
        /*0012*/ 	.short	0x000c
        /*0014*/ 	.byte	0x00, 0xf0, 0x11, 0x00


	//----- nvinfo : EIATTR_KPARAM_INFO
	.align		4
.L_9:
        /*0018*/ 	.byte	0x04, 0x17
        /*001a*/ 	.short	(.L_11 - .L_10)
.L_10:
        /*001c*/ 	.word	0x00000000
        /*0020*/ 	.short	0x0001
        /*0022*/ 	.short	0x0008
        /*0024*/ 	.byte	0x00, 0xf0, 0x11, 0x00


	//----- nvinfo : EIATTR_KPARAM_INFO
	.align		4
.L_11:
        /*0028*/ 	.byte	0x04, 0x17
        /*002a*/ 	.short	(.L_13 - .L_12)
.L_12:
        /*002c*/ 	.word	0x00000000
        /*0030*/ 	.short	0x0000
        /*0032*/ 	.short	0x0000
        /*0034*/ 	.byte	0x00, 0xf5, 0x21, 0x00


	//----- nvinfo : EIATTR_SPARSE_MMA_MASK
	.align		4
.L_13:
        /*0038*/ 	.byte	0x03, 0x50
        /*003a*/ 	.short	0x0000


	//----- nvinfo : EIATTR_MAXREG_COUNT
	.align		4
        /*003c*/ 	.byte	0x03, 0x1b
        /*003e*/ 	.short	0x00ff


	//----- nvinfo : EIATTR_MERCURY_ISA_VERSION
	.align		4
        /*0040*/ 	.byte	0x03, 0x5f
        /*0042*/ 	.short	0x0101


	//----- nvinfo : EIATTR_VRC_CTA_INIT_COUNT
	.align		4
        /*0044*/ 	.byte	0x02, 0x4a
	.zero		1
	.zero		1


	//----- nvinfo : EIATTR_EXIT_INSTR_OFFSETS
	.align		4
        /*0048*/ 	.byte	0x04, 0x1c
        /*004a*/ 	.short	(.L_15 - .L_14)


	//   ....[0]....
.L_14:
        /*004c*/ 	.word	0x00000080


	//   ....[1]....
        /*0050*/ 	.word	0x00000130


	//   ....[2]....
        /*0054*/ 	.word	0x00000160


	//   ....[3]....
        /*0058*/ 	.word	0x000001d0


	//   ....[4]....
        /*005c*/ 	.word	0x00000200


	//----- nvinfo : EIATTR_CRS_STACK_SIZE
	.align		4
.L_15:
        /*0060*/ 	.byte	0x04, 0x1e
        /*0062*/ 	.short	(.L_17 - .L_16)
.L_16:
        /*0064*/ 	.word	0x00000000


	//----- nvinfo : EIATTR_CBANK_PARAM_SIZE
	.align		4
.L_17:
        /*0068*/ 	.byte	0x03, 0x19
        /*006a*/ 	.short	0x0010


	//----- nvinfo : EIATTR_PARAM_CBANK
	.align		4
        /*006c*/ 	.byte	0x04, 0x0a
        /*006e*/ 	.short	(.L_19 - .L_18)
	.align		4
.L_18:
        /*0070*/ 	.word	index@(.nv.constant0.bitonic_sort)
        /*0074*/ 	.short	0x0380
        /*0076*/ 	.short	0x0010


	//----- nvinfo : EIATTR_SW_WAR
	.align		4
.L_19:
        /*0078*/ 	.byte	0x04, 0x36
        /*007a*/ 	.short	(.L_21 - .L_20)
.L_20:
        /*007c*/ 	.word	0x00000008
.L_21:


//--------------------- .nv.callgraph             --------------------------
	.section	.nv.callgraph,"",@"SHT_CUDA_CALLGRAPH"
	.align	4
	.sectionentsize	8
	.align		4
        /*0000*/ 	.word	0x00000000
	.align		4
        /*0004*/ 	.word	0xffffffff
	.align		4
        /*0008*/ 	.word	0x00000000
	.align		4
        /*000c*/ 	.word	0xfffffffe
	.align		4
        /*0010*/ 	.word	0x00000000
	.align		4
        /*0014*/ 	.word	0xfffffffd
	.align		4
        /*0018*/ 	.word	0x00000000
	.align		4
        /*001c*/ 	.word	0xfffffffc


//--------------------- .text.bitonic_sort        --------------------------
	.section	.text.bitonic_sort,"ax",@progbits
	.align	128
        .global         bitonic_sort
        .type           bitonic_sort,@function
        .size           bitonic_sort,(.L_x_2 - bitonic_sort)
        .other          bitonic_sort,@"STO_CUDA_ENTRY STV_DEFAULT"
bitonic_sort:
.text.bitonic_sort:
[----:B------:R-:W-:Y:S01]  /*0000*/  LDC R1, c[0x0][0x37c] ;  /* 0x0000df00ff017b82 */ /* 0x000fe20000000800 */
[----:B------:R-:W0:Y:S01]  /*0010*/  S2R R7, SR_TID.X ;  /* 0x0000000000077919 */ /* 0x000e220000002100 */
[----:B------:R-:W0:Y:S01]  /*0020*/  LDCU UR4, c[0x0][0x360] ;  /* 0x00006c00ff0477ac */ /* 0x000e220008000800 */
[----:B------:R-:W0:Y:S01]  /*0030*/  S2R R0, SR_CTAID.X ;  /* 0x0000000000007919 */ /* 0x000e220000002500 */
[----:B------:R-:W1:Y:S01]  /*0040*/  LDCU UR5, c[0x0][0x388] ;  /* 0x00007100ff0577ac */ /* 0x000e620008000800 */
[----:B0-----:R-:W-:-:S05]  /*0050*/  IMAD R7, R0, UR4, R7 ;  /* 0x0000000400077c24 */ /* 0x001fca000f8e0207 */
[----:B-1----:R-:W-:-:S04]  /*0060*/  LOP3.LUT R9, R7, UR5, RZ, 0x3c, !PT ;  /* 0x0000000507097c12 */ /* 0x002fc8000f8e3cff */
[----:B------:R-:W-:-:S13]  /*0070*/  ISETP.GT.U32.AND P0, PT, R9, R7, PT ;  /* 0x000000070900720c */ /* 0x000fda0003f04070 */
[----:B------:R-:W-:Y:S05]  /*0080*/  @!P0 EXIT ;  /* 0x000000000000894d */ /* 0x000fea0003800000 */
[----:B------:R-:W0:Y:S02]  /*0090*/  LDCU UR4, c[0x0][0x38c] ;  /* 0x00007180ff0477ac */ /* 0x000e240008000800 */
[----:B0-----:R-:W-:Y:S01]  /*00a0*/  LOP3.LUT P0, RZ, R7, UR4, RZ, 0xc0, !PT ;  /* 0x0000000407ff7c12 */ /* 0x001fe2000f80c0ff */
[----:B------:R-:W0:-:S12]  /*00b0*/  LDCU.64 UR4, c[0x0][0x358] ;  /* 0x00006b00ff0477ac */ /* 0x000e180008000a00 */
[----:B------:R-:W-:Y:S05]  /*00c0*/  @P0 BRA `(.L_x_0) ;  /* 0x0000000000280947 */ /* 0x000fea0003800000 */
[----:B------:R-:W1:Y:S02]  /*00d0*/  LDC.64 R4, c[0x0][0x380] ;  /* 0x0000e000ff047b82 */ /* 0x000e640000000a00 */
[----:B-1----:R-:W-:-:S04]  /*00e0*/  IMAD.WIDE.U32 R2, R7, 0x4, R4 ;  /* 0x0000000407027825 */ /* 0x002fc800078e0004 */
[----:B------:R-:W-:Y:S01]  /*00f0*/  IMAD.WIDE.U32 R4, R9, 0x4, R4 ;  /* 0x0000000409047825 */ /* 0x000fe200078e0004 */
[----:B0-----:R-:W2:Y:S04]  /*0100*/  LDG.E R7, desc[UR4][R2.64] ;  /* 0x0000000402077981 */ /* 0x001ea8000c1e1900 */
[----:B------:R-:W2:Y:S02]  /*0110*/  LDG.E R0, desc[UR4][R4.64] ;  /* 0x0000000404007981 */ /* 0x000ea4000c1e1900 */
[----:B--2---:R-:W-:-:S13]  /*0120*/  FSETP.GT.AND P0, PT, R7, R0, PT ;  /* 0x000000000700720b */ /* 0x004fda0003f04000 */
[----:B------:R-:W-:Y:S05]  /*0130*/  @!P0 EXIT ;  /* 0x000000000000894d */ /* 0x000fea0003800000 */
[----:B------:R-:W-:Y:S04]  /*0140*/  STG.E desc[UR4][R2.64], R0 ;  /* 0x0000000002007986 */ /* 0x000fe8000c101904 */
[----:B------:R-:W-:Y:S01]  /*0150*/  STG.E desc[UR4][R4.64], R7 ;  /* 0x0000000704007986 */ /* 0x000fe2000c101904 */
[----:B------:R-:W-:Y:S05]  /*0160*/  EXIT ;  /* 0x000000000000794d */ /* 0x000fea0003800000 */
.L_x_0:
[----:B------:R-:W1:Y:S02]  /*0170*/  LDC.64 R2, c[0x0][0x380] ;  /* 0x0000e000ff027b82 */ /* 0x000e640000000a00 */
[----:B-1----:R-:W-:-:S04]  /*0180*/  IMAD.WIDE.U32 R4, R7, 0x4, R2 ;  /* 0x0000000407047825 */ /* 0x002fc800078e0002 */
[----:B------:R-:W-:Y:S01]  /*0190*/  IMAD.WIDE.U32 R2, R9, 0x4, R2 ;  /* 0x0000000409027825 */ /* 0x000fe200078e0002 */
[----:B0-----:R-:W2:Y:S04]  /*01a0*/  LDG.E R7, desc[UR4][R4.64] ;  /* 0x0000000404077981 */ /* 0x001ea8000c1e1900 */
[----:B------:R-:W2:Y:S02]  /*01b0*/  LDG.E R0, desc[UR4][R2.64] ;  /* 0x0000000402007981 */ /* 0x000ea4000c1e1900 */
[----:B--2---:R-:W-:-:S13]  /*01c0*/  FSETP.GEU.AND P0, PT, R7, R0, PT ;  /* 0x000000000700720b */ /* 0x004fda0003f0e000 */
[----:B------:R-:W-:Y:S05]  /*01d0*/  @P0 EXIT ;  /* 0x000000000000094d */ /* 0x000fea0003800000 */
[----:B------:R-:W-:Y:S04]  /*01e0*/  STG.E desc[UR4][R4.64], R0 ;  /* 0x0000000004007986 */ /* 0x000fe8000c101904 */
[----:B------:R-:W-:Y:S01]  /*01f0*/  STG.E desc[UR4][R2.64], R7 ;  /* 0x0000000702007986 */ /* 0x000fe2000c101904 */
[----:B------:R-:W-:Y:S05]  /*0200*/  EXIT ;  /* 0x000000000000794d */ /* 0x000fea0003800000 */
.L_x_1:
[----:B------:R-:W-:-:S00]  /*0210*/  BRA `(.L_x_1) ;  /* 0xfffffffc00fc7947 */ /* 0x000fc0000383ffff */
[----:B------:R-:W-:-:S00]  /*0220*/  NOP ;  /* 0x0000000000007918 */ /* 0x000fc00000000000 */
        /* <DEDUP_REMOVED lines=13> */
.L_x_2:


//--------------------- .nv.shared.reserved.0     --------------------------
	.section	.nv.shared.reserved.0,"aw",@nobits
	.weak		__nv_reservedSMEM_offset_0_alias
	.size		__nv_reservedSMEM_offset_0_alias, 0, 64
	.other		__nv_reservedSMEM_offset_0_alias,@"STO_CUDA_RESERVED_SHARED STV_DEFAULT"
__nv_reservedSMEM_offset_0_alias:
	.zero		0
	.zero		64


//--------------------- .nv.constant0.bitonic_sort --------------------------
	.section	.nv.constant0.bitonic_sort,"a",@progbits
	.sectionflags	@""
	.align	4
.nv.constant0.bitonic_sort:
	.zero		912


//--------------------- SYMBOLS --------------------------

	.type		.nv.reservedSmem.offset0,@object
	.size		.nv.reservedSmem.offset0,0x4
